//
// Generated by NVIDIA NVVM Compiler
//
// Compiler Build ID: CL-36424714
// Cuda compilation tools, release 13.0, V13.0.88
// Based on NVVM 20.0.0
//

.version 9.0
.target sm_100
.address_size 64

	// .globl	_Z12gpuHistogramPjjS_j
// _ZZ13gpuHistogram2PjjS_jE11groupshared has been demoted

.visible .entry _Z12gpuHistogramPjjS_j(
	.param .u64 .ptr .align 1 _Z12gpuHistogramPjjS_j_param_0,
	.param .u32 _Z12gpuHistogramPjjS_j_param_1,
	.param .u64 .ptr .align 1 _Z12gpuHistogramPjjS_j_param_2,
	.param .u32 _Z12gpuHistogramPjjS_j_param_3
)
{
	.reg .pred 	%p<2>;
	.reg .b32 	%r<8>;
	.reg .b64 	%rd<9>;

	ld.param.u64 	%rd1, [_Z12gpuHistogramPjjS_j_param_0];
	ld.param.u32 	%r2, [_Z12gpuHistogramPjjS_j_param_1];
	ld.param.u64 	%rd2, [_Z12gpuHistogramPjjS_j_param_2];
	mov.u32 	%r3, %tid.x;
	mov.u32 	%r4, %ctaid.x;
	mov.u32 	%r5, %ntid.x;
	mad.lo.s32 	%r1, %r4, %r5, %r3;
	setp.ge.u32 	%p1, %r1, %r2;
	@%p1 bra 	$L__BB0_2;
	cvta.to.global.u64 	%rd3, %rd1;
	cvta.to.global.u64 	%rd4, %rd2;
	mul.wide.u32 	%rd5, %r1, 4;
	add.s64 	%rd6, %rd3, %rd5;
	ld.global.u32 	%r6, [%rd6];
	mul.wide.u32 	%rd7, %r6, 4;
	add.s64 	%rd8, %rd4, %rd7;
	atom.global.add.u32 	%r7, [%rd8], 1;
$L__BB0_2:
	ret;

}
	// .globl	_Z13gpuHistogram2PjjS_j
.visible .entry _Z13gpuHistogram2PjjS_j(
	.param .u64 .ptr .align 1 _Z13gpuHistogram2PjjS_j_param_0,
	.param .u32 _Z13gpuHistogram2PjjS_j_param_1,
	.param .u64 .ptr .align 1 _Z13gpuHistogram2PjjS_j_param_2,
	.param .u32 _Z13gpuHistogram2PjjS_j_param_3
)
{
	.reg .pred 	%p<8>;
	.reg .b16 	%rs<4>;
	.reg .b32 	%r<70>;
	.reg .b64 	%rd<24>;
	// demoted variable
	.shared .align 4 .b8 _ZZ13gpuHistogram2PjjS_jE11groupshared[16384];
	ld.param.u64 	%rd13, [_Z13gpuHistogram2PjjS_j_param_0];
	ld.param.u32 	%r29, [_Z13gpuHistogram2PjjS_j_param_1];
	ld.param.u64 	%rd14, [_Z13gpuHistogram2PjjS_j_param_2];
	mov.u32 	%r1, %tid.x;
	mov.u32 	%r30, %ctaid.x;
	mov.u32 	%r2, %ntid.x;
	mad.lo.s32 	%r3, %r30, %r2, %r1;
	cvt.u16.u32 	%rs1, %r2;
	div.u16 	%rs2, 4095, %rs1;
	add.s16 	%rs3, %rs2, 1;
	cvt.u32.u16 	%r31, %rs3;
	and.b32  	%r4, %r31, 3;
	shl.b32 	%r5, %r2, 4;
	shl.b32 	%r32, %r1, 2;
	mov.u32 	%r33, _ZZ13gpuHistogram2PjjS_jE11groupshared;
	add.s32 	%r69, %r33, %r32;
	shl.b32 	%r7, %r2, 2;
	shl.b32 	%r8, %r2, 3;
	mul.lo.s32 	%r9, %r2, 12;
	and.b32  	%r34, %r31, 8188;
	neg.s32 	%r66, %r34;
	mov.u32 	%r62, %r66;
	mov.u32 	%r65, %r69;
$L__BB1_1:
	mov.b32 	%r35, 0;
	st.shared.u32 	[%r65], %r35;
	add.s32 	%r36, %r65, %r7;
	st.shared.u32 	[%r36], %r35;
	add.s32 	%r37, %r65, %r8;
	st.shared.u32 	[%r37], %r35;
	add.s32 	%r38, %r65, %r9;
	st.shared.u32 	[%r38], %r35;
	add.s32 	%r65, %r65, %r5;
	add.s32 	%r62, %r62, 4;
	setp.ne.s32 	%p1, %r62, 0;
	@%p1 bra 	$L__BB1_1;
	setp.eq.s32 	%p2, %r4, 0;
	@%p2 bra 	$L__BB1_5;
	neg.s32 	%r64, %r4;
$L__BB1_4:
	.pragma "nounroll";
	mov.b32 	%r39, 0;
	st.shared.u32 	[%r65], %r39;
	add.s32 	%r65, %r65, %r7;
	add.s32 	%r64, %r64, 1;
	setp.ne.s32 	%p3, %r64, 0;
	@%p3 bra 	$L__BB1_4;
$L__BB1_5:
	setp.ge.u32 	%p4, %r3, %r29;
	@%p4 bra 	$L__BB1_7;
	cvta.to.global.u64 	%rd15, %rd13;
	mul.wide.u32 	%rd16, %r3, 4;
	add.s64 	%rd17, %rd15, %rd16;
	ld.global.u32 	%r40, [%rd17];
	shl.b32 	%r41, %r40, 2;
	add.s32 	%r43, %r33, %r41;
	atom.shared.add.u32 	%r44, [%r43], 1;
$L__BB1_7:
	mul.wide.u32 	%rd1, %r2, 16;
	mul.wide.u32 	%rd2, %r1, 4;
	add.s32 	%r45, %r1, %r2;
	mul.wide.u32 	%rd3, %r45, 4;
	shl.b32 	%r46, %r2, 1;
	add.s32 	%r47, %r1, %r46;
	mul.wide.u32 	%rd4, %r47, 4;
	mad.lo.s32 	%r48, %r2, 3, %r1;
	mul.wide.u32 	%rd5, %r48, 4;
	cvta.to.global.u64 	%rd22, %rd14;
$L__BB1_8:
	add.s64 	%rd18, %rd22, %rd2;
	ld.shared.u32 	%r49, [%r69];
	atom.global.add.u32 	%r50, [%rd18], %r49;
	add.s64 	%rd19, %rd22, %rd3;
	add.s32 	%r51, %r69, %r7;
	ld.shared.u32 	%r52, [%r51];
	atom.global.add.u32 	%r53, [%rd19], %r52;
	add.s64 	%rd20, %rd22, %rd4;
	add.s32 	%r54, %r69, %r8;
	ld.shared.u32 	%r55, [%r54];
	atom.global.add.u32 	%r56, [%rd20], %r55;
	add.s64 	%rd21, %rd22, %rd5;
	add.s32 	%r57, %r69, %r9;
	ld.shared.u32 	%r58, [%r57];
	atom.global.add.u32 	%r59, [%rd21], %r58;
	add.s64 	%rd22, %rd22, %rd1;
	add.s32 	%r69, %r69, %r5;
	add.s32 	%r66, %r66, 4;
	setp.ne.s32 	%p5, %r66, 0;
	@%p5 bra 	$L__BB1_8;
	setp.eq.s32 	%p6, %r4, 0;
	add.s64 	%rd23, %rd22, %rd2;
	@%p6 bra 	$L__BB1_12;
	mul.wide.u32 	%rd10, %r2, 4;
	neg.s32 	%r68, %r4;
$L__BB1_11:
	.pragma "nounroll";
	ld.shared.u32 	%r60, [%r69];
	atom.global.add.u32 	%r61, [%rd23], %r60;
	add.s32 	%r69, %r69, %r7;
	add.s64 	%rd23, %rd23, %rd10;
	add.s32 	%r68, %r68, 1;
	setp.ne.s32 	%p7, %r68, 0;
	@%p7 bra 	$L__BB1_11;
$L__BB1_12:
	ret;

}
	// .globl	_Z11gpuSaturatePjjjj
.visible .entry _Z11gpuSaturatePjjjj(
	.param .u64 .ptr .align 1 _Z11gpuSaturatePjjjj_param_0,
	.param .u32 _Z11gpuSaturatePjjjj_param_1,
	.param .u32 _Z11gpuSaturatePjjjj_param_2,
	.param .u32 _Z11gpuSaturatePjjjj_param_3
)
{
	.reg .pred 	%p<2>;
	.reg .b32 	%r<9>;
	.reg .b64 	%rd<5>;

	ld.param.u64 	%rd1, [_Z11gpuSaturatePjjjj_param_0];
	ld.param.u32 	%r3, [_Z11gpuSaturatePjjjj_param_1];
	ld.param.u32 	%r2, [_Z11gpuSaturatePjjjj_param_3];
	mov.u32 	%r4, %tid.x;
	mov.u32 	%r5, %ctaid.x;
	mov.u32 	%r6, %ntid.x;
	mad.lo.s32 	%r1, %r5, %r6, %r4;
	setp.ge.u32 	%p1, %r1, %r3;
	@%p1 bra 	$L__BB2_2;
	cvta.to.global.u64 	%rd2, %rd1;
	mul.wide.u32 	%rd3, %r1, 4;
	add.s64 	%rd4, %rd2, %rd3;
	ld.global.u32 	%r7, [%rd4];
	min.u32 	%r8, %r7, %r2;
	st.global.u32 	[%rd4], %r8;
$L__BB2_2:
	ret;

}


// ===== COMPILED SASS (sm_100) =====

	.target	sm_100

	.elftype	@"ET_EXEC"


//--------------------- .note.nv.tkinfo           --------------------------
	.section	.note.nv.tkinfo,"",@"SHT_NOTE"
	.sectionflags	@"SHF_NOTE_NV_TKINFO"
	.tkinfo
        /*0018*/ 	.word	0x00000002
        /*0030*/ 	.string	""
        /*0030*/ 	.string	"ptxas"
        /*0030*/ 	.string	"Cuda compilation tools, release 13.0, V13.0.88"
        /*0030*/ 	.string	"Build cuda_13.0.r13.0/compiler.36424714_0"
        /*0030*/ 	.string	"-arch sm_100 -m 64 "



//--------------------- .note.nv.cuinfo           --------------------------
	.section	.note.nv.cuinfo,"",@"SHT_NOTE"
	.sectionflags	@"SHF_NOTE_NV_CUINFO"
        /*0018*/ 	.short	0x0002
        /*001a*/ 	.short	0x0064
        /*001c*/ 	.short	0x0082
	.zero		2


//--------------------- .nv.info                  --------------------------
	.section	.nv.info,"",@"SHT_CUDA_INFO"
	.align	4


	//----- nvinfo : EIATTR_REGCOUNT
	.align		4
        /*0000*/ 	.byte	0x04, 0x2f
        /*0002*/ 	.short	(.L_1 - .L_0)
	.align		4
.L_0:
        /*0004*/ 	.word	index@(_Z12gpuHistogramPjjS_j)
        /*0008*/ 	.word	0x0000000a


	//----- nvinfo : EIATTR_FRAME_SIZE
	.align		4
.L_1:
        /*000c*/ 	.byte	0x04, 0x11
        /*000e*/ 	.short	(.L_3 - .L_2)
	.align		4
.L_2:
        /*0010*/ 	.word	index@(_Z12gpuHistogramPjjS_j)
        /*0014*/ 	.word	0x00000000


	//----- nvinfo : EIATTR_REGCOUNT
	.align		4
.L_3:
        /*0018*/ 	.byte	0x04, 0x2f
        /*001a*/ 	.short	(.L_5 - .L_4)
	.align		4
.L_4:
        /*001c*/ 	.word	index@(_Z13gpuHistogram2PjjS_j)
        /*0020*/ 	.word	0x00000020


	//----- nvinfo : EIATTR_FRAME_SIZE
	.align		4
.L_5:
        /*0024*/ 	.byte	0x04, 0x11
        /*0026*/ 	.short	(.L_7 - .L_6)
	.align		4
.L_6:
        /*0028*/ 	.word	index@($__internal_0_$__cuda_sm20_div_u16)
        /*002c*/ 	.word	0x00000000


	//----- nvinfo : EIATTR_FRAME_SIZE
	.align		4
.L_7:
        /*0030*/ 	.byte	0x04, 0x11
        /*0032*/ 	.short	(.L_9 - .L_8)
	.align		4
.L_8:
        /*0034*/ 	.word	index@(_Z13gpuHistogram2PjjS_j)
        /*0038*/ 	.word	0x00000000


	//----- nvinfo : EIATTR_REGCOUNT
	.align		4
.L_9:
        /*003c*/ 	.byte	0x04, 0x2f
        /*003e*/ 	.short	(.L_11 - .L_10)
	.align		4
.L_10:
        /*0040*/ 	.word	index@(_Z11gpuSaturatePjjjj)
        /*0044*/ 	.word	0x00000008


	//----- nvinfo : EIATTR_FRAME_SIZE
	.align		4
.L_11:
        /*0048*/ 	.byte	0x04, 0x11
        /*004a*/ 	.short	(.L_13 - .L_12)
	.align		4
.L_12:
        /*004c*/ 	.word	index@(_Z11gpuSaturatePjjjj)
        /*0050*/ 	.word	0x00000000


	//----- nvinfo : EIATTR_MIN_STACK_SIZE
	.align		4
.L_13:
        /*0054*/ 	.byte	0x04, 0x12
        /*0056*/ 	.short	(.L_15 - .L_14)
	.align		4
.L_14:
        /*0058*/ 	.word	index@(_Z11gpuSaturatePjjjj)
        /*005c*/ 	.word	0x00000000


	//----- nvinfo : EIATTR_MIN_STACK_SIZE
	.align		4
.L_15:
        /*0060*/ 	.byte	0x04, 0x12
        /*0062*/ 	.short	(.L_17 - .L_16)
	.align		4
.L_16:
        /*0064*/ 	.word	index@(_Z13gpuHistogram2PjjS_j)
        /*0068*/ 	.word	0x00000000


	//----- nvinfo : EIATTR_MIN_STACK_SIZE
	.align		4
.L_17:
        /*006c*/ 	.byte	0x04, 0x12
        /*006e*/ 	.short	(.L_19 - .L_18)
	.align		4
.L_18:
        /*0070*/ 	.word	index@(_Z12gpuHistogramPjjS_j)
        /*0074*/ 	.word	0x00000000
.L_19:


//--------------------- .nv.compat                --------------------------
	.section	.nv.compat,"",@"SHT_CUDA_COMPAT_INFO"
	.align	4
        /*0000*/ 	.byte	0x02, 0x09, 0x00, 0x00, 0x02, 0x02, 0x01, 0x00, 0x02, 0x05, 0x05, 0x00, 0x03, 0x07, 0x01, 0x01
        /*0010*/ 	.byte	0x02, 0x03, 0x00, 0x00, 0x02, 0x06, 0x01, 0x00, 0x04, 0x0b, 0x08, 0x00, 0x01, 0x00, 0x00, 0x00
        /*0020*/ 	.byte	0x00, 0x00, 0x00, 0x00


//--------------------- .nv.info._Z11gpuSaturatePjjjj --------------------------
	.section	.nv.info._Z11gpuSaturatePjjjj,"",@"SHT_CUDA_INFO"
	.sectionflags	@""
	.align	4


	//----- nvinfo : EIATTR_CUDA_API_VERSION
	.align		4
        /*0000*/ 	.byte	0x04, 0x37
        /*0002*/ 	.short	(.L_21 - .L_20)
.L_20:
        /*0004*/ 	.word	0x00000082


	//----- nvinfo : EIATTR_KPARAM_INFO
	.align		4
.L_21:
        /*0008*/ 	.byte	0x04, 0x17
        /*000a*/ 	.short	(.L_23 - .L_22)
.L_22:
        /*000c*/ 	.word	0x00000000
        /*0010*/ 	.short	0x0003
        /*0012*/ 	.short	0x0010
        /*0014*/ 	.byte	0x00, 0xf0, 0x11, 0x00


	//----- nvinfo : EIATTR_KPARAM_INFO
	.align		4
.L_23:
        /*0018*/ 	.byte	0x04, 0x17
        /*001a*/ 	.short	(.L_25 - .L_24)
.L_24:
        /*001c*/ 	.word	0x00000000
        /*0020*/ 	.short	0x0002
        /*0022*/ 	.short	0x000c
        /*0024*/ 	.byte	0x00, 0xf0, 0x11, 0x00


	//----- nvinfo : EIATTR_KPARAM_INFO
	.align		4
.L_25:
        /*0028*/ 	.byte	0x04, 0x17
        /*002a*/ 	.short	(.L_27 - .L_26)
.L_26:
        /*002c*/ 	.word	0x00000000
        /*0030*/ 	.short	0x0001
        /*0032*/ 	.short	0x0008
        /*0034*/ 	.byte	0x00, 0xf0, 0x11, 0x00


	//----- nvinfo : EIATTR_KPARAM_INFO
	.align		4
.L_27:
        /*0038*/ 	.byte	0x04, 0x17
        /*003a*/ 	.short	(.L_29 - .L_28)
.L_28:
        /*003c*/ 	.word	0x00000000
        /*0040*/ 	.short	0x0000
        /*0042*/ 	.short	0x0000
        /*0044*/ 	.byte	0x00, 0xf5, 0x21, 0x00


	//----- nvinfo : EIATTR_SPARSE_MMA_MASK
	.align		4
.L_29:
        /*0048*/ 	.byte	0x03, 0x50
        /*004a*/ 	.short	0x0000


	//----- nvinfo : EIATTR_MAXREG_COUNT
	.align		4
        /*004c*/ 	.byte	0x03, 0x1b
        /*004e*/ 	.short	0x00ff


	//----- nvinfo : EIATTR_MERCURY_ISA_VERSION
	.align		4
        /*0050*/ 	.byte	0x03, 0x5f
        /*0052*/ 	.short	0x0101


	//----- nvinfo : EIATTR_VRC_CTA_INIT_COUNT
	.align		4
        /*0054*/ 	.byte	0x02, 0x4a
	.zero		1
	.zero		1


	//----- nvinfo : EIATTR_EXIT_INSTR_OFFSETS
	.align		4
        /*0058*/ 	.byte	0x04, 0x1c
        /*005a*/ 	.short	(.L_31 - .L_30)


	//   ....[0]....
.L_30:
        /*005c*/ 	.word	0x00000070


	//   ....[1]....
        /*0060*/ 	.word	0x000000f0


	//----- nvinfo : EIATTR_CBANK_PARAM_SIZE
	.align		4
.L_31:
        /*0064*/ 	.byte	0x03, 0x19
        /*0066*/ 	.short	0x0014


	//----- nvinfo : EIATTR_PARAM_CBANK
	.align		4
        /*0068*/ 	.byte	0x04, 0x0a
        /*006a*/ 	.short	(.L_33 - .L_32)
	.align		4
.L_32:
        /*006c*/ 	.word	index@(.nv.constant0._Z11gpuSaturatePjjjj)
        /*0070*/ 	.short	0x0380
        /*0072*/ 	.short	0x0014


	//----- nvinfo : EIATTR_SW_WAR
	.align		4
.L_33:
        /*0074*/ 	.byte	0x04, 0x36
        /*0076*/ 	.short	(.L_35 - .L_34)
.L_34:
        /*0078*/ 	.word	0x00000008
.L_35:


//--------------------- .nv.info._Z13gpuHistogram2PjjS_j --------------------------
	.section	.nv.info._Z13gpuHistogram2PjjS_j,"",@"SHT_CUDA_INFO"
	.sectionflags	@""
	.align	4


	//----- nvinfo : EIATTR_CUDA_API_VERSION
	.align		4
        /*0000*/ 	.byte	0x04, 0x37
        /*0002*/ 	.short	(.L_37 - .L_36)
.L_36:
        /*0004*/ 	.word	0x00000082


	//----- nvinfo : EIATTR_KPARAM_INFO
	.align		4
.L_37:
        /*0008*/ 	.byte	0x04, 0x17
        /*000a*/ 	.short	(.L_39 - .L_38)
.L_38:
        /*000c*/ 	.word	0x00000000
        /*0010*/ 	.short	0x0003
        /*0012*/ 	.short	0x0018
        /*0014*/ 	.byte	0x00, 0xf0, 0x11, 0x00


	//----- nvinfo : EIATTR_KPARAM_INFO
	.align		4
.L_39:
        /*0018*/ 	.byte	0x04, 0x17
        /*001a*/ 	.short	(.L_41 - .L_40)
.L_40:
        /*001c*/ 	.word	0x00000000
        /*0020*/ 	.short	0x0002
        /*0022*/ 	.short	0x0010
        /*0024*/ 	.byte	0x00, 0xf5, 0x21, 0x00


	//----- nvinfo : EIATTR_KPARAM_INFO
	.align		4
.L_41:
        /*0028*/ 	.byte	0x04, 0x17
        /*002a*/ 	.short	(.L_43 - .L_42)
.L_42:
        /*002c*/ 	.word	0x00000000
        /*0030*/ 	.short	0x0001
        /*0032*/ 	.short	0x0008
        /*0034*/ 	.byte	0x00, 0xf0, 0x11, 0x00


	//----- nvinfo : EIATTR_KPARAM_INFO
	.align		4
.L_43:
        /*0038*/ 	.byte	0x04, 0x17
        /*003a*/ 	.short	(.L_45 - .L_44)
.L_44:
        /*003c*/ 	.word	0x00000000
        /*0040*/ 	.short	0x0000
        /*0042*/ 	.short	0x0000
        /*0044*/ 	.byte	0x00, 0xf5, 0x21, 0x00


	//----- nvinfo : EIATTR_SPARSE_MMA_MASK
	.align		4
.L_45:
        /*0048*/ 	.byte	0x03, 0x50
        /*004a*/ 	.short	0x0000


	//----- nvinfo : EIATTR_MAXREG_COUNT
	.align		4
        /*004c*/ 	.byte	0x03, 0x1b
        /*004e*/ 	.short	0x00ff


	//----- nvinfo : EIATTR_MERCURY_ISA_VERSION
	.align		4
        /*0050*/ 	.byte	0x03, 0x5f
        /*0052*/ 	.short	0x0101


	//----- nvinfo : EIATTR_VRC_CTA_INIT_COUNT
	.align		4
        /*0054*/ 	.byte	0x02, 0x4a
	.zero		1
	.zero		1


	//----- nvinfo : EIATTR_EXIT_INSTR_OFFSETS
	.align		4
        /*0058*/ 	.byte	0x04, 0x1c
        /*005a*/ 	.short	(.L_47 - .L_46)


	//   ....[0]....
.L_46:
        /*005c*/ 	.word	0x000008c0


	//   ....[1]....
        /*0060*/ 	.word	0x00000950


	//----- nvinfo : EIATTR_CRS_STACK_SIZE
	.align		4
.L_47:
        /*0064*/ 	.byte	0x04, 0x1e
        /*0066*/ 	.short	(.L_49 - .L_48)
.L_48:
        /*0068*/ 	.word	0x00000000


	//----- nvinfo : EIATTR_CBANK_PARAM_SIZE
	.align		4
.L_49:
        /*006c*/ 	.byte	0x03, 0x19
        /*006e*/ 	.short	0x001c


	//----- nvinfo : EIATTR_PARAM_CBANK
	.align		4
        /*0070*/ 	.byte	0x04, 0x0a
        /*0072*/ 	.short	(.L_51 - .L_50)
	.align		4
.L_50:
        /*0074*/ 	.word	index@(.nv.constant0._Z13gpuHistogram2PjjS_j)
        /*0078*/ 	.short	0x0380
        /*007a*/ 	.short	0x001c


	//----- nvinfo : EIATTR_SW_WAR
	.align		4
.L_51:
        /*007c*/ 	.byte	0x04, 0x36
        /*007e*/ 	.short	(.L_53 - .L_52)
.L_52:
        /*0080*/ 	.word	0x00000008
.L_53:


//--------------------- .nv.info._Z12gpuHistogramPjjS_j --------------------------
	.section	.nv.info._Z12gpuHistogramPjjS_j,"",@"SHT_CUDA_INFO"
	.sectionflags	@""
	.align	4


	//----- nvinfo : EIATTR_CUDA_API_VERSION
	.align		4
        /*0000*/ 	.byte	0x04, 0x37
        /*0002*/ 	.short	(.L_55 - .L_54)
.L_54:
        /*0004*/ 	.word	0x00000082


	//----- nvinfo : EIATTR_KPARAM_INFO
	.align		4
.L_55:
        /*0008*/ 	.byte	0x04, 0x17
        /*000a*/ 	.short	(.L_57 - .L_56)
.L_56:
        /*000c*/ 	.word	0x00000000
        /*0010*/ 	.short	0x0003
        /*0012*/ 	.short	0x0018
        /*0014*/ 	.byte	0x00, 0xf0, 0x11, 0x00


	//----- nvinfo : EIATTR_KPARAM_INFO
	.align		4
.L_57:
        /*0018*/ 	.byte	0x04, 0x17
        /*001a*/ 	.short	(.L_59 - .L_58)
.L_58:
        /*001c*/ 	.word	0x00000000
        /*0020*/ 	.short	0x0002
        /*0022*/ 	.short	0x0010
        /*0024*/ 	.byte	0x00, 0xf5, 0x21, 0x00


	//----- nvinfo : EIATTR_KPARAM_INFO
	.align		4
.L_59:
        /*0028*/ 	.byte	0x04, 0x17
        /*002a*/ 	.short	(.L_61 - .L_60)
.L_60:
        /*002c*/ 	.word	0x00000000
        /*0030*/ 	.short	0x0001
        /*0032*/ 	.short	0x0008
        /*0034*/ 	.byte	0x00, 0xf0, 0x11, 0x00


	//----- nvinfo : EIATTR_KPARAM_INFO
	.align		4
.L_61:
        /*0038*/ 	.byte	0x04, 0x17
        /*003a*/ 	.short	(.L_63 - .L_62)
.L_62:
        /*003c*/ 	.word	0x00000000
        /*0040*/ 	.short	0x0000
        /*0042*/ 	.short	0x0000
        /*0044*/ 	.byte	0x00, 0xf5, 0x21, 0x00


	//----- nvinfo : EIATTR_SPARSE_MMA_MASK
	.align		4
.L_63:
        /*0048*/ 	.byte	0x03, 0x50
        /*004a*/ 	.short	0x0000


	//----- nvinfo : EIATTR_MAXREG_COUNT
	.align		4
        /*004c*/ 	.byte	0x03, 0x1b
        /*004e*/ 	.short	0x00ff


	//----- nvinfo : EIATTR_MERCURY_ISA_VERSION
	.align		4
        /*0050*/ 	.byte	0x03, 0x5f
        /*0052*/ 	.short	0x0101


	//----- nvinfo : EIATTR_VRC_CTA_INIT_COUNT
	.align		4
        /*0054*/ 	.byte	0x02, 0x4a
	.zero		1
	.zero		1


	//----- nvinfo : EIATTR_EXIT_INSTR_OFFSETS
	.align		4
        /*0058*/ 	.byte	0x04, 0x1c
        /*005a*/ 	.short	(.L_65 - .L_64)


	//   ....[0]....
.L_64:
        /*005c*/ 	.word	0x00000070


	//   ....[1]....
        /*0060*/ 	.word	0x00000100


	//----- nvinfo : EIATTR_CBANK_PARAM_SIZE
	.align		4
.L_65:
        /*0064*/ 	.byte	0x03, 0x19
        /*0066*/ 	.short	0x001c


	//----- nvinfo : EIATTR_PARAM_CBANK
	.align		4
        /*0068*/ 	.byte	0x04, 0x0a
        /*006a*/ 	.short	(.L_67 - .L_66)
	.align		4
.L_66:
        /*006c*/ 	.word	index@(.nv.constant0._Z12gpuHistogramPjjS_j)
        /*0070*/ 	.short	0x0380
        /*0072*/ 	.short	0x001c


	//----- nvinfo : EIATTR_SW_WAR
	.align		4
.L_67:
        /*0074*/ 	.byte	0x04, 0x36
        /*0076*/ 	.short	(.L_69 - .L_68)
.L_68:
        /*0078*/ 	.word	0x00000008
.L_69:


//--------------------- .nv.callgraph             --------------------------
	.section	.nv.callgraph,"",@"SHT_CUDA_CALLGRAPH"
	.align	4
	.sectionentsize	8
	.align		4
        /*0000*/ 	.word	0x00000000
	.align		4
        /*0004*/ 	.word	0xffffffff
	.align		4
        /*0008*/ 	.word	0x00000000
	.align		4
        /*000c*/ 	.word	0xfffffffe
	.align		4
        /*0010*/ 	.word	0x00000000
	.align		4
        /*0014*/ 	.word	0xfffffffd
	.align		4
        /*0018*/ 	.word	0x00000000
	.align		4
        /*001c*/ 	.word	0xfffffffc


//--------------------- .text._Z11gpuSaturatePjjjj --------------------------
	.section	.text._Z11gpuSaturatePjjjj,"ax",@progbits
	.align	128
        .global         _Z11gpuSaturatePjjjj
        .type           _Z11gpuSaturatePjjjj,@function
        .size           _Z11gpuSaturatePjjjj,(.L_x_15 - _Z11gpuSaturatePjjjj)
        .other          _Z11gpuSaturatePjjjj,@"STO_CUDA_ENTRY STV_DEFAULT"
_Z11gpuSaturatePjjjj:
.text._Z11gpuSaturatePjjjj:
[----:B------:R-:W-:Y:S01]  /*0000*/  LDC R1, c[0x0][0x37c] ;  /* 0x0000df00ff017b82 */ /* 0x000fe20000000800 */
[----:B------:R-:W0:Y:S07]  /*0010*/  S2R R5, SR_TID.X ;  /* 0x0000000000057919 */ /* 0x000e2e0000002100 */
[----:B------:R-:W0:Y:S01]  /*0020*/  S2UR UR4, SR_CTAID.X ;  /* 0x00000000000479c3 */ /* 0x000e220000002500 */
[----:B------:R-:W1:Y:S07]  /*0030*/  LDCU UR5, c[0x0][0x388] ;  /* 0x00007100ff0577ac */ /* 0x000e6e0008000800 */
[----:B------:R-:W0:Y:S02]  /*0040*/  LDC R0, c[0x0][0x360] ;  /* 0x0000d800ff007b82 */ /* 0x000e240000000800 */
[----:B0-----:R-:W-:-:S05]  /*0050*/  IMAD R5, R0, UR4, R5 ;  /* 0x0000000400057c24 */ /* 0x001fca000f8e0205 */
[----:B-1----:R-:W-:-:S13]  /*0060*/  ISETP.GE.U32.AND P0, PT, R5, UR5, PT ;  /* 0x0000000505007c0c */ /* 0x002fda000bf06070 */
[----:B------:R-:W-:Y:S05]  /*0070*/  @P0 EXIT ;  /* 0x000000000000094d */ /* 0x000fea0003800000 */
[----:B------:R-:W0:Y:S01]  /*0080*/  LDC.64 R2, c[0x0][0x380] ;  /* 0x0000e000ff027b82 */ /* 0x000e220000000a00 */
[----:B------:R-:W1:Y:S01]  /*0090*/  LDCU.64 UR4, c[0x0][0x358] ;  /* 0x00006b00ff0477ac */ /* 0x000e620008000a00 */
[----:B------:R-:W2:Y:S01]  /*00a0*/  LDCU UR6, c[0x0][0x390] ;  /* 0x00007200ff0677ac */ /* 0x000ea20008000800 */
[----:B0-----:R-:W-:-:S05]  /*00b0*/  IMAD.WIDE.U32 R2, R5, 0x4, R2 ;  /* 0x0000000405027825 */ /* 0x001fca00078e0002 */
[----:B-1----:R-:W2:Y:S02]  /*00c0*/  LDG.E R0, desc[UR4][R2.64] ;  /* 0x0000000402007981 */ /* 0x002ea4000c1e1900 */
[----:B--2---:R-:W-:-:S05]  /*00d0*/  VIMNMX.U32 R5, PT, PT, R0, UR6, PT ;  /* 0x0000000600057c48 */ /* 0x004fca000bfe0000 */
[----:B------:R-:W-:Y:S01]  /*00e0*/  STG.E desc[UR4][R2.64], R5 ;  /* 0x0000000502007986 */ /* 0x000fe2000c101904 */
[----:B------:R-:W-:Y:S05]  /*00f0*/  EXIT ;  /* 0x000000000000794d */ /* 0x000fea0003800000 */
.L_x_0:
[----:B------:R-:W-:-:S00]  /*0100*/  BRA `(.L_x_0) ;  /* 0xfffffffc00fc7947 */ /* 0x000fc0000383ffff */
[----:B------:R-:W-:-:S00]  /*0110*/  NOP ;  /* 0x0000000000007918 */ /* 0x000fc00000000000 */
        /* <DEDUP_REMOVED lines=14> */
.L_x_15:


//--------------------- .text._Z13gpuHistogram2PjjS_j --------------------------
	.section	.text._Z13gpuHistogram2PjjS_j,"ax",@progbits
	.align	128
        .global         _Z13gpuHistogram2PjjS_j
        .type           _Z13gpuHistogram2PjjS_j,@function
        .size           _Z13gpuHistogram2PjjS_j,(.L_x_14 - _Z13gpuHistogram2PjjS_j)
        .other          _Z13gpuHistogram2PjjS_j,@"STO_CUDA_ENTRY STV_DEFAULT"
_Z13gpuHistogram2PjjS_j:
.text._Z13gpuHistogram2PjjS_j:
[----:B------:R-:W-:Y:S01]  /*0000*/  LDC R1, c[0x0][0x37c] ;  /* 0x0000df00ff017b82 */ /* 0x000fe20000000800 */
[----:B------:R-:W0:Y:S07]  /*0010*/  S2R R3, SR_TID.X ;  /* 0x0000000000037919 */ /* 0x000e2e0000002100 */
[----:B------:R-:W0:Y:S01]  /*0020*/  S2UR UR4, SR_CTAID.X ;  /* 0x00000000000479c3 */ /* 0x000e220000002500 */
[----:B------:R-:W-:Y:S01]  /*0030*/  MOV R9, 0x90 ;  /* 0x0000009000097802 */ /* 0x000fe20000000f00 */
[----:B------:R-:W1:Y:S06]  /*0040*/  LDCU.64 UR6, c[0x0][0x358] ;  /* 0x00006b00ff0677ac */ /* 0x000e6c0008000a00 */
[----:B------:R-:W0:Y:S02]  /*0050*/  LDC R0, c[0x0][0x360] ;  /* 0x0000d800ff007b82 */ /* 0x000e240000000800 */
[C---:B0-----:R-:W-:Y:S01]  /*0060*/  IMAD R8, R0.reuse, UR4, R3 ;  /* 0x0000000400087c24 */ /* 0x041fe2000f8e0203 */
[----:B-1----:R-:W-:-:S07]  /*0070*/  LOP3.LUT R2, R0, 0xffff, RZ, 0xc0, !PT ;  /* 0x0000ffff00027812 */ /* 0x002fce00078ec0ff */
[----:B------:R-:W-:Y:S05]  /*0080*/  CALL.REL.NOINC `($__internal_0_$__cuda_sm20_div_u16) ;  /* 0x0000000800347944 */ /* 0x000fea0003c00000 */
[----:B------:R-:W0:Y:S01]  /*0090*/  S2UR UR5, SR_CgaCtaId ;  /* 0x00000000000579c3 */ /* 0x000e220000008800 */
[----:B------:R-:W-:Y:S01]  /*00a0*/  VIADD R2, R2, 0x1 ;  /* 0x0000000102027836 */ /* 0x000fe20000000000 */
[----:B------:R-:W-:-:S04]  /*00b0*/  UMOV UR4, 0x400 ;  /* 0x0000040000047882 */ /* 0x000fc80000000000 */
[----:B------:R-:W-:-:S04]  /*00c0*/  LOP3.LUT R2, R2, 0xffff, RZ, 0xc0, !PT ;  /* 0x0000ffff02027812 */ /* 0x000fc800078ec0ff */
[C---:B------:R-:W-:Y:S02]  /*00d0*/  LOP3.LUT R4, R2.reuse, 0x1ffc, RZ, 0xc0, !PT ;  /* 0x00001ffc02047812 */ /* 0x040fe400078ec0ff */
[----:B------:R-:W-:-:S03]  /*00e0*/  LOP3.LUT R2, R2, 0x3, RZ, 0xc0, !PT ;  /* 0x0000000302027812 */ /* 0x000fc600078ec0ff */
[----:B------:R-:W-:-:S04]  /*00f0*/  IMAD.MOV R4, RZ, RZ, -R4 ;  /* 0x000000ffff047224 */ /* 0x000fc800078e0a04 */
[----:B------:R-:W-:Y:S01]  /*0100*/  IMAD.MOV.U32 R6, RZ, RZ, R4 ;  /* 0x000000ffff067224 */ /* 0x000fe200078e0004 */
[----:B------:R-:W-:Y:S01]  /*0110*/  ISETP.GE.AND P0, PT, R4, RZ, PT ;  /* 0x000000ff0400720c */ /* 0x000fe20003f06270 */
[----:B0-----:R-:W-:-:S06]  /*0120*/  ULEA UR4, UR5, UR4, 0x18 ;  /* 0x0000000405047291 */ /* 0x001fcc000f8ec0ff */
[----:B------:R-:W-:-:S04]  /*0130*/  LEA R5, R3, UR4, 0x2 ;  /* 0x0000000403057c11 */ /* 0x000fc8000f8e10ff */
[----:B------:R-:W-:Y:S02]  /*0140*/  MOV R7, R5 ;  /* 0x0000000500077202 */ /* 0x000fe40000000f00 */
[----:B------:R-:W-:Y:S05]  /*0150*/  @P0 BRA `(.L_x_1) ;  /* 0x0000000000fc0947 */ /* 0x000fea0003800000 */
[----:B------:R-:W-:Y:S01]  /*0160*/  IMAD.MOV R9, RZ, RZ, -R6 ;  /* 0x000000ffff097224 */ /* 0x000fe200078e0a06 */
[----:B------:R-:W-:-:S04]  /*0170*/  PLOP3.LUT P0, PT, PT, PT, PT, 0x80, 0x8 ;  /* 0x000000000008781c */ /* 0x000fc80003f0f070 */
[----:B------:R-:W-:-:S13]  /*0180*/  ISETP.GT.AND P1, PT, R9, 0xc, PT ;  /* 0x0000000c0900780c */ /* 0x000fda0003f24270 */
[----:B------:R-:W-:Y:S05]  /*0190*/  @!P1 BRA `(.L_x_2) ;  /* 0x0000000000909947 */ /* 0x000fea0003800000 */
[----:B------:R-:W-:-:S13]  /*01a0*/  PLOP3.LUT P0, PT, PT, PT, PT, 0x8, 0x80 ;  /* 0x000000000080781c */ /* 0x000fda0003f0e170 */
.L_x_3:
[C-C-:B-1----:R-:W-:Y:S01]  /*01b0*/  IMAD R13, R0.reuse, 0x10, R7.reuse ;  /* 0x00000010000d7824 */ /* 0x142fe200078e0207 */
[C---:B------:R-:W-:Y:S01]  /*01c0*/  LEA R9, R0.reuse, R7, 0x2 ;  /* 0x0000000700097211 */ /* 0x040fe200078e10ff */
[C-C-:B------:R-:W-:Y:S01]  /*01d0*/  IMAD R10, R0.reuse, 0x8, R7.reuse ;  /* 0x00000008000a7824 */ /* 0x140fe200078e0207 */
[----:B------:R0:W-:Y:S01]  /*01e0*/  STS [R7], RZ ;  /* 0x000000ff07007388 */ /* 0x0001e20000000800 */
[C---:B------:R-:W-:Y:S01]  /*01f0*/  IMAD R11, R0.reuse, 0xc, R7 ;  /* 0x0000000c000b7824 */ /* 0x040fe200078e0207 */
[C---:B------:R-:W-:Y:S01]  /*0200*/  LEA R12, R0.reuse, R13, 0x2 ;  /* 0x0000000d000c7211 */ /* 0x040fe200078e10ff */
[C-C-:B------:R-:W-:Y:S01]  /*0210*/  IMAD R17, R0.reuse, 0x10, R13.reuse ;  /* 0x0000001000117824 */ /* 0x140fe200078e020d */
[----:B------:R1:W-:Y:S01]  /*0220*/  STS [R9], RZ ;  /* 0x000000ff09007388 */ /* 0x0003e20000000800 */
[--C-:B------:R-:W-:Y:S01]  /*0230*/  IMAD R14, R0, 0x8, R13.reuse ;  /* 0x00000008000e7824 */ /* 0x100fe200078e020d */
[----:B------:R-:W-:Y:S01]  /*0240*/  IADD3 R6, PT, PT, R6, 0x10, RZ ;  /* 0x0000001006067810 */ /* 0x000fe20007ffe0ff */
[C---:B------:R-:W-:Y:S01]  /*0250*/  IMAD R15, R0.reuse, 0xc, R13 ;  /* 0x0000000c000f7824 */ /* 0x040fe200078e020d */
[----:B------:R2:W-:Y:S01]  /*0260*/  STS [R10], RZ ;  /* 0x000000ff0a007388 */ /* 0x0005e20000000800 */
[C---:B------:R-:W-:Y:S01]  /*0270*/  IMAD R19, R0.reuse, 0x10, R17 ;  /* 0x0000001000137824 */ /* 0x040fe200078e0211 */
[----:B0-----:R-:W-:-:S02]  /*0280*/  LEA R7, R0, R17, 0x2 ;  /* 0x0000001100077211 */ /* 0x001fc400078e10ff */
[----:B------:R0:W-:Y:S01]  /*0290*/  STS [R11], RZ ;  /* 0x000000ff0b007388 */ /* 0x0001e20000000800 */
[--C-:B-1----:R-:W-:Y:S01]  /*02a0*/  IMAD R9, R0, 0x8, R17.reuse ;  /* 0x0000000800097824 */ /* 0x102fe200078e0211 */
[----:B------:R-:W-:Y:S02]  /*02b0*/  ISETP.GE.AND P1, PT, R6, -0xc, PT ;  /* 0xfffffff40600780c */ /* 0x000fe40003f26270 */
[----:B------:R1:W-:Y:S01]  /*02c0*/  STS [R13], RZ ;  /* 0x000000ff0d007388 */ /* 0x0003e20000000800 */
[----:B--2---:R-:W-:-:S03]  /*02d0*/  IMAD R10, R0, 0xc, R17 ;  /* 0x0000000c000a7824 */ /* 0x004fc600078e0211 */
[----:B------:R2:W-:Y:S01]  /*02e0*/  STS [R12], RZ ;  /* 0x000000ff0c007388 */ /* 0x0005e20000000800 */
[----:B0-----:R-:W-:-:S03]  /*02f0*/  LEA R11, R0, R19, 0x2 ;  /* 0x00000013000b7211 */ /* 0x001fc600078e10ff */
[----:B------:R-:W-:Y:S01]  /*0300*/  STS [R14], RZ ;  /* 0x000000ff0e007388 */ /* 0x000fe20000000800 */
[----:B-1----:R-:W-:-:S03]  /*0310*/  IMAD R13, R0, 0xc, R19 ;  /* 0x0000000c000d7824 */ /* 0x002fc600078e0213 */
[----:B------:R-:W-:Y:S01]  /*0320*/  STS [R15], RZ ;  /* 0x000000ff0f007388 */ /* 0x000fe20000000800 */
[----:B--2---:R-:W-:-:S03]  /*0330*/  IMAD R12, R0, 0x8, R19 ;  /* 0x00000008000c7824 */ /* 0x004fc600078e0213 */
[----:B------:R-:W-:Y:S04]  /*0340*/  STS [R17], RZ ;  /* 0x000000ff11007388 */ /* 0x000fe80000000800 */
[----:B------:R0:W-:Y:S04]  /*0350*/  STS [R7], RZ ;  /* 0x000000ff07007388 */ /* 0x0001e80000000800 */
[----:B------:R1:W-:Y:S04]  /*0360*/  STS [R9], RZ ;  /* 0x000000ff09007388 */ /* 0x0003e80000000800 */
[----:B------:R1:W-:Y:S01]  /*0370*/  STS [R10], RZ ;  /* 0x000000ff0a007388 */ /* 0x0003e20000000800 */
[----:B0-----:R-:W-:-:S03]  /*0380*/  IMAD R7, R0, 0x10, R19 ;  /* 0x0000001000077824 */ /* 0x001fc600078e0213 */
[----:B------:R1:W-:Y:S04]  /*0390*/  STS [R19], RZ ;  /* 0x000000ff13007388 */ /* 0x0003e80000000800 */
[----:B------:R1:W-:Y:S04]  /*03a0*/  STS [R11], RZ ;  /* 0x000000ff0b007388 */ /* 0x0003e80000000800 */
[----:B------:R1:W-:Y:S04]  /*03b0*/  STS [R12], RZ ;  /* 0x000000ff0c007388 */ /* 0x0003e80000000800 */
[----:B------:R1:W-:Y:S01]  /*03c0*/  STS [R13], RZ ;  /* 0x000000ff0d007388 */ /* 0x0003e20000000800 */
[----:B------:R-:W-:Y:S05]  /*03d0*/  @!P1 BRA `(.L_x_3) ;  /* 0xfffffffc00749947 */ /* 0x000fea000383ffff */
.L_x_2:
[----:B-1----:R-:W-:-:S04]  /*03e0*/  IADD3 R9, PT, PT, -R6, RZ, RZ ;  /* 0x000000ff06097210 */ /* 0x002fc80007ffe1ff */
[----:B------:R-:W-:-:S13]  /*03f0*/  ISETP.GT.AND P1, PT, R9, 0x4, PT ;  /* 0x000000040900780c */ /* 0x000fda0003f24270 */
[----:B------:R-:W-:Y:S05]  /*0400*/  @!P1 BRA `(.L_x_4) ;  /* 0x0000000000489947 */ /* 0x000fea0003800000 */
[C-C-:B------:R-:W-:Y:S01]  /*0410*/  IMAD R13, R0.reuse, 0x10, R7.reuse ;  /* 0x00000010000d7824 */ /* 0x140fe200078e0207 */
        /* <DEDUP_REMOVED lines=8> */
[----:B------:R-:W-:Y:S02]  /*04a0*/  PLOP3.LUT P0, PT, PT, PT, PT, 0x8, 0x80 ;  /* 0x000000000080781c */ /* 0x000fe40003f0e170 */
[----:B------:R1:W-:Y:S01]  /*04b0*/  STS [R10], RZ ;  /* 0x000000ff0a007388 */ /* 0x0003e20000000800 */
[----:B------:R-:W-:Y:S01]  /*04c0*/  IADD3 R6, PT, PT, R6, 0x8, RZ ;  /* 0x0000000806067810 */ /* 0x000fe20007ffe0ff */
[----:B0-----:R-:W-:-:S02]  /*04d0*/  IMAD R7, R0, 0x10, R13 ;  /* 0x0000001000077824 */ /* 0x001fc400078e020d */
[----:B------:R1:W-:Y:S04]  /*04e0*/  STS [R11], RZ ;  /* 0x000000ff0b007388 */ /* 0x0003e80000000800 */
[----:B------:R1:W-:Y:S04]  /*04f0*/  STS [R13], RZ ;  /* 0x000000ff0d007388 */ /* 0x0003e80000000800 */
[----:B------:R1:W-:Y:S04]  /*0500*/  STS [R12], RZ ;  /* 0x000000ff0c007388 */ /* 0x0003e80000000800 */
[----:B------:R1:W-:Y:S04]  /*0510*/  STS [R14], RZ ;  /* 0x000000ff0e007388 */ /* 0x0003e80000000800 */
[----:B------:R1:W-:Y:S02]  /*0520*/  STS [R15], RZ ;  /* 0x000000ff0f007388 */ /* 0x0003e40000000800 */
.L_x_4:
[----:B------:R-:W-:-:S13]  /*0530*/  ISETP.NE.OR P0, PT, R6, RZ, P0 ;  /* 0x000000ff0600720c */ /* 0x000fda0000705670 */
[----:B------:R-:W-:Y:S05]  /*0540*/  @!P0 BRA `(.L_x_5) ;  /* 0x00000000002c8947 */ /* 0x000fea0003800000 */
.L_x_1:
[C---:B-12---:R-:W-:Y:S01]  /*0550*/  LEA R9, R0.reuse, R7, 0x2 ;  /* 0x0000000700097211 */ /* 0x046fe200078e10ff */
[C-C-:B------:R-:W-:Y:S01]  /*0560*/  IMAD R10, R0.reuse, 0x8, R7.reuse ;  /* 0x00000008000a7824 */ /* 0x140fe200078e0207 */
[----:B------:R0:W-:Y:S01]  /*0570*/  STS [R7], RZ ;  /* 0x000000ff07007388 */ /* 0x0001e20000000800 */
[--C-:B------:R-:W-:Y:S01]  /*0580*/  IMAD R11, R0, 0xc, R7.reuse ;  /* 0x0000000c000b7824 */ /* 0x100fe200078e0207 */
[----:B------:R-:W-:Y:S02]  /*0590*/  IADD3 R6, PT, PT, R6, 0x4, RZ ;  /* 0x0000000406067810 */ /* 0x000fe40007ffe0ff */
[----:B------:R2:W-:Y:S02]  /*05a0*/  STS [R9], RZ ;  /* 0x000000ff09007388 */ /* 0x0005e40000000800 */
[----:B------:R-:W-:Y:S02]  /*05b0*/  ISETP.NE.AND P0, PT, R6, RZ, PT ;  /* 0x000000ff0600720c */ /* 0x000fe40003f05270 */
[----:B------:R2:W-:Y:S01]  /*05c0*/  STS [R10], RZ ;  /* 0x000000ff0a007388 */ /* 0x0005e20000000800 */
[----:B0-----:R-:W-:-:S03]  /*05d0*/  IMAD R7, R0, 0x10, R7 ;  /* 0x0000001000077824 */ /* 0x001fc600078e0207 */
[----:B------:R2:W-:Y:S07]  /*05e0*/  STS [R11], RZ ;  /* 0x000000ff0b007388 */ /* 0x0005ee0000000800 */
[----:B------:R-:W-:Y:S05]  /*05f0*/  @P0 BRA `(.L_x_1) ;  /* 0xfffffffc00d40947 */ /* 0x000fea000383ffff */
.L_x_5:
[----:B------:R-:W-:-:S13]  /*0600*/  ISETP.NE.AND P0, PT, R2, RZ, PT ;  /* 0x000000ff0200720c */ /* 0x000fda0003f05270 */
[----:B------:R-:W-:Y:S05]  /*0610*/  @!P0 BRA `(.L_x_6) ;  /* 0x0000000000188947 */ /* 0x000fea0003800000 */
[----:B------:R-:W-:-:S07]  /*0620*/  IADD3 R6, PT, PT, -R2, RZ, RZ ;  /* 0x000000ff02067210 */ /* 0x000fce0007ffe1ff */
.L_x_7:
[----:B------:R-:W-:Y:S01]  /*0630*/  VIADD R6, R6, 0x1 ;  /* 0x0000000106067836 */ /* 0x000fe20000000000 */
[----:B------:R0:W-:Y:S04]  /*0640*/  STS [R7], RZ ;  /* 0x000000ff07007388 */ /* 0x0001e80000000800 */
[----:B------:R-:W-:Y:S02]  /*0650*/  ISETP.NE.AND P0, PT, R6, RZ, PT ;  /* 0x000000ff0600720c */ /* 0x000fe40003f05270 */
[----:B0-----:R-:W-:-:S11]  /*0660*/  LEA R7, R0, R7, 0x2 ;  /* 0x0000000700077211 */ /* 0x001fd600078e10ff */
[----:B------:R-:W-:Y:S05]  /*0670*/  @P0 BRA `(.L_x_7) ;  /* 0xfffffffc00ec0947 */ /* 0x000fea000383ffff */
.L_x_6:
[----:B------:R-:W0:Y:S01]  /*0680*/  LDCU UR5, c[0x0][0x388] ;  /* 0x00007100ff0577ac */ /* 0x000e220008000800 */
[----:B------:R-:W3:Y:S01]  /*0690*/  LDC.64 R6, c[0x0][0x390] ;  /* 0x0000e400ff067b82 */ /* 0x000ee20000000a00 */
[----:B------:R-:W-:Y:S01]  /*06a0*/  BSSY.RECONVERGENT B0, `(.L_x_8) ;  /* 0x0000009000007945 */ /* 0x000fe20003800200 */
[----:B------:R-:W-:Y:S01]  /*06b0*/  IMAD.IADD R17, R3, 0x1, R0 ;  /* 0x0000000103117824 */ /* 0x000fe200078e0200 */
[----:B0-----:R-:W-:-:S13]  /*06c0*/  ISETP.GE.U32.AND P0, PT, R8, UR5, PT ;  /* 0x0000000508007c0c */ /* 0x001fda000bf06070 */
[----:B------:R-:W-:Y:S05]  /*06d0*/  @P0 BRA `(.L_x_9) ;  /* 0x0000000000140947 */ /* 0x000fea0003800000 */
[----:B-12---:R-:W0:Y:S02]  /*06e0*/  LDC.64 R10, c[0x0][0x380] ;  /* 0x0000e000ff0a7b82 */ /* 0x006e240000000a00 */
[----:B0-----:R-:W-:-:S06]  /*06f0*/  IMAD.WIDE.U32 R8, R8, 0x4, R10 ;  /* 0x0000000408087825 */ /* 0x001fcc00078e000a */
[----:B------:R-:W2:Y:S02]  /*0700*/  LDG.E R8, desc[UR6][R8.64] ;  /* 0x0000000608087981 */ /* 0x000ea4000c1e1900 */
[----:B--2---:R-:W-:-:S05]  /*0710*/  LEA R10, R8, UR4, 0x2 ;  /* 0x00000004080a7c11 */ /* 0x004fca000f8e10ff */
[----:B------:R0:W-:Y:S02]  /*0720*/  ATOMS.POPC.INC.32 RZ, [R10+URZ] ;  /* 0x000000000aff7f8c */ /* 0x0001e4000d8000ff */
.L_x_9:
[----:B------:R-:W-:Y:S05]  /*0730*/  BSYNC.RECONVERGENT B0 ;  /* 0x0000000000007941 */ /* 0x000fea0003800200 */
.L_x_8:
[C---:B------:R-:W-:Y:S01]  /*0740*/  LEA R19, R0.reuse, R3, 0x1 ;  /* 0x0000000300137211 */ /* 0x040fe200078e08ff */
[----:B------:R-:W-:-:S07]  /*0750*/  IMAD R21, R0, 0x3, R3 ;  /* 0x0000000300157824 */ /* 0x000fce00078e0203 */
.L_x_10:
[C-C-:B------:R-:W-:Y:S01]  /*0760*/  IMAD R16, R0.reuse, 0x4, R5.reuse ;  /* 0x0000000400107824 */ /* 0x140fe200078e0205 */
[C---:B------:R-:W-:Y:S01]  /*0770*/  LEA R18, R0.reuse, R5, 0x3 ;  /* 0x0000000500127211 */ /* 0x040fe200078e18ff */
[----:B------:R-:W-:Y:S01]  /*0780*/  IMAD R20, R0, 0xc, R5 ;  /* 0x0000000c00147824 */ /* 0x000fe200078e0205 */
[----:B----4-:R4:W5:Y:S01]  /*0790*/  LDS R23, [R5] ;  /* 0x0000000005177984 */ /* 0x0109620000000800 */
[----:B-123--:R-:W-:-:S03]  /*07a0*/  IMAD.WIDE.U32 R8, R3, 0x4, R6 ;  /* 0x0000000403087825 */ /* 0x00efc600078e0006 */
[----:B------:R-:W1:Y:S01]  /*07b0*/  LDS R25, [R16] ;  /* 0x0000000010197984 */ /* 0x000e620000000800 */
[----:B0-----:R-:W-:-:S03]  /*07c0*/  IMAD.WIDE.U32 R10, R17, 0x4, R6 ;  /* 0x00000004110a7825 */ /* 0x001fc600078e0006 */
[----:B------:R-:W0:Y:S01]  /*07d0*/  LDS R27, [R18] ;  /* 0x00000000121b7984 */ /* 0x000e220000000800 */
[----:B------:R-:W-:-:S03]  /*07e0*/  IMAD.WIDE.U32 R12, R19, 0x4, R6 ;  /* 0x00000004130c7825 */ /* 0x000fc600078e0006 */
[----:B------:R-:W2:Y:S01]  /*07f0*/  LDS R29, [R20] ;  /* 0x00000000141d7984 */ /* 0x000ea20000000800 */
[----:B------:R-:W-:Y:S02]  /*0800*/  VIADD R4, R4, 0x4 ;  /* 0x0000000404047836 */ /* 0x000fe40000000000 */
[----:B------:R-:W-:-:S03]  /*0810*/  IMAD.WIDE.U32 R14, R21, 0x4, R6 ;  /* 0x00000004150e7825 */ /* 0x000fc600078e0006 */
[----:B------:R-:W-:Y:S01]  /*0820*/  ISETP.NE.AND P0, PT, R4, RZ, PT ;  /* 0x000000ff0400720c */ /* 0x000fe20003f05270 */
[C---:B------:R-:W-:Y:S01]  /*0830*/  IMAD.WIDE.U32 R6, R0.reuse, 0x10, R6 ;  /* 0x0000001000067825 */ /* 0x040fe200078e0006 */
[----:B----4-:R-:W-:Y:S01]  /*0840*/  LEA R5, R0, R5, 0x4 ;  /* 0x0000000500057211 */ /* 0x010fe200078e20ff */
[----:B-----5:R4:W-:Y:S04]  /*0850*/  REDG.E.ADD.STRONG.GPU desc[UR6][R8.64], R23 ;  /* 0x000000170800798e */ /* 0x0209e8000c12e106 */
[----:B-1----:R4:W-:Y:S04]  /*0860*/  REDG.E.ADD.STRONG.GPU desc[UR6][R10.64], R25 ;  /* 0x000000190a00798e */ /* 0x0029e8000c12e106 */
[----:B0-----:R4:W-:Y:S04]  /*0870*/  REDG.E.ADD.STRONG.GPU desc[UR6][R12.64], R27 ;  /* 0x0000001b0c00798e */ /* 0x0019e8000c12e106 */
[----:B--2---:R4:W-:Y:S01]  /*0880*/  REDG.E.ADD.STRONG.GPU desc[UR6][R14.64], R29 ;  /* 0x0000001d0e00798e */ /* 0x0049e2000c12e106 */
[----:B------:R-:W-:Y:S05]  /*0890*/  @P0 BRA `(.L_x_10) ;  /* 0xfffffffc00b00947 */ /* 0x000fea000383ffff */
[----:B------:R-:W-:Y:S01]  /*08a0*/  ISETP.NE.AND P0, PT, R2, RZ, PT ;  /* 0x000000ff0200720c */ /* 0x000fe20003f05270 */
[----:B------:R-:W-:-:S12]  /*08b0*/  IMAD.WIDE.U32 R6, R3, 0x4, R6 ;  /* 0x0000000403067825 */ /* 0x000fd800078e0006 */
[----:B------:R-:W-:Y:S05]  /*08c0*/  @!P0 EXIT ;  /* 0x000000000000894d */ /* 0x000fea0003800000 */
[----:B------:R-:W-:-:S07]  /*08d0*/  IMAD.MOV R2, RZ, RZ, -R2 ;  /* 0x000000ffff027224 */ /* 0x000fce00078e0a02 */
.L_x_11:
[----:B------:R0:W1:Y:S01]  /*08e0*/  LDS R3, [R5] ;  /* 0x0000000005037984 */ /* 0x0000620000000800 */
[----:B------:R-:W-:-:S04]  /*08f0*/  IADD3 R2, PT, PT, R2, 0x1, RZ ;  /* 0x0000000102027810 */ /* 0x000fc80007ffe0ff */
[----:B------:R-:W-:Y:S01]  /*0900*/  ISETP.NE.AND P0, PT, R2, RZ, PT ;  /* 0x000000ff0200720c */ /* 0x000fe20003f05270 */
[C---:B0-----:R-:W-:Y:S01]  /*0910*/  IMAD R5, R0.reuse, 0x4, R5 ;  /* 0x0000000400057824 */ /* 0x041fe200078e0205 */
[----:B-1----:R0:W-:Y:S02]  /*0920*/  REDG.E.ADD.STRONG.GPU desc[UR6][R6.64], R3 ;  /* 0x000000030600798e */ /* 0x0021e4000c12e106 */
[----:B0-----:R-:W-:-:S09]  /*0930*/  IMAD.WIDE.U32 R6, R0, 0x4, R6 ;  /* 0x0000000400067825 */ /* 0x001fd200078e0006 */
[----:B------:R-:W-:Y:S05]  /*0940*/  @P0 BRA `(.L_x_11) ;  /* 0xfffffffc00e40947 */ /* 0x000fea000383ffff */
[----:B------:R-:W-:Y:S05]  /*0950*/  EXIT ;  /* 0x000000000000794d */ /* 0x000fea0003800000 */
        .weak           $__internal_0_$__cuda_sm20_div_u16
        .type           $__internal_0_$__cuda_sm20_div_u16,@function
        .size           $__internal_0_$__cuda_sm20_div_u16,(.L_x_14 - $__internal_0_$__cuda_sm20_div_u16)
$__internal_0_$__cuda_sm20_div_u16:
[----:B------:R-:W0:Y:S01]  /*0960*/  I2F.U16 R4, R2 ;  /* 0x0000000200047306 */ /* 0x000e220000101000 */
[----:B------:R-:W-:Y:S01]  /*0970*/  HFMA2 R5, -RZ, RZ, 15, 0 ;  /* 0x4b800000ff057431 */ /* 0x000fe200000001ff */
[C---:B0-----:R-:W-:Y:S02]  /*0980*/  FSETP.GEU.AND P1, PT, |R4|.reuse, 1.175494350822287508e-38, PT ;  /* 0x008000000400780b */ /* 0x041fe40003f2e200 */
[----:B------:R-:W-:Y:S02]  /*0990*/  FSETP.GT.AND P0, PT, |R4|, 8.50705917302346158658e+37, PT ;  /* 0x7e8000000400780b */ /* 0x000fe40003f04200 */
[----:B------:R-:W-:-:S04]  /*09a0*/  FSEL R5, R5, 1, !P1 ;  /* 0x3f80000005057808 */ /* 0x000fc80004800000 */
[----:B------:R-:W-:Y:S02]  /*09b0*/  FSEL R5, R5, 0.25, !P0 ;  /* 0x3e80000005057808 */ /* 0x000fe40004000000 */
[----:B------:R-:W-:-:S03]  /*09c0*/  ISETP.NE.U32.AND P0, PT, R2, RZ, PT ;  /* 0x000000ff0200720c */ /* 0x000fc60003f05070 */
[----:B------:R-:W-:Y:S01]  /*09d0*/  FMUL R6, R4, R5 ;  /* 0x0000000504067220 */ /* 0x000fe20000400000 */
[----:B------:R-:W-:-:S05]  /*09e0*/  I2FP.F32.U32.RZ R4, 0xfff ;  /* 0x00000fff00047845 */ /* 0x000fca000020d000 */
[----:B------:R-:W0:Y:S02]  /*09f0*/  MUFU.RCP R6, R6 ;  /* 0x0000000600067308 */ /* 0x000e240000001000 */
[----:B0-----:R-:W-:-:S04]  /*0a00*/  FMUL R5, R5, R6 ;  /* 0x0000000605057220 */ /* 0x001fc80000400000 */
[----:B------:R-:W-:-:S04]  /*0a10*/  VIADD R5, R5, 0x2 ;  /* 0x0000000205057836 */ /* 0x000fc80000000000 */
[----:B------:R-:W-:Y:S01]  /*0a20*/  FMUL.RZ R7, R4, R5 ;  /* 0x0000000504077220 */ /* 0x000fe2000040c000 */
[----:B------:R-:W-:Y:S02]  /*0a30*/  HFMA2 R5, -RZ, RZ, 0, 0 ;  /* 0x00000000ff057431 */ /* 0x000fe400000001ff */
[----:B------:R-:W-:-:S03]  /*0a40*/  IMAD.MOV.U32 R4, RZ, RZ, R9 ;  /* 0x000000ffff047224 */ /* 0x000fc600078e0009 */
[----:B------:R-:W0:Y:S02]  /*0a50*/  F2I.U32.TRUNC.NTZ R7, R7 ;  /* 0x0000000700077305 */ /* 0x000e24000020f000 */
[----:B0-----:R-:W-:Y:S02]  /*0a60*/  LOP3.LUT R2, R7, 0xffff, RZ, 0xc0, !PT ;  /* 0x0000ffff07027812 */ /* 0x001fe400078ec0ff */
[----:B------:R-:W-:Y:S01]  /*0a70*/  @!P0 MOV R2, 0xffffffff ;  /* 0xffffffff00028802 */ /* 0x000fe20000000f00 */
[----:B------:R-:W-:Y:S06]  /*0a80*/  RET.REL.NODEC R4 `(_Z13gpuHistogram2PjjS_j) ;  /* 0xfffffff4045c7950 */ /* 0x000fec0003c3ffff */
.L_x_12:
        /* <DEDUP_REMOVED lines=15> */
.L_x_14:


//--------------------- .text._Z12gpuHistogramPjjS_j --------------------------
	.section	.text._Z12gpuHistogramPjjS_j,"ax",@progbits
	.align	128
        .global         _Z12gpuHistogramPjjS_j
        .type           _Z12gpuHistogramPjjS_j,@function
        .size           _Z12gpuHistogramPjjS_j,(.L_x_17 - _Z12gpuHistogramPjjS_j)
        .other          _Z12gpuHistogramPjjS_j,@"STO_CUDA_ENTRY STV_DEFAULT"
_Z12gpuHistogramPjjS_j:
.text._Z12gpuHistogramPjjS_j:
        /* <DEDUP_REMOVED lines=10> */
[----:B0-----:R-:W-:-:S06]  /*00a0*/  IMAD.WIDE.U32 R2, R5, 0x4, R2 ;  /* 0x0000000405027825 */ /* 0x001fcc00078e0002 */
[----:B------:R-:W0:Y:S01]  /*00b0*/  LDC.64 R4, c[0x0][0x390] ;  /* 0x0000e400ff047b82 */ /* 0x000e220000000a00 */
[----:B-1----:R-:W0:Y:S01]  /*00c0*/  LDG.E R3, desc[UR4][R2.64] ;  /* 0x0000000402037981 */ /* 0x002e22000c1e1900 */
[----:B------:R-:W-:Y:S02]  /*00d0*/  HFMA2 R7, -RZ, RZ, 0, 5.9604644775390625e-08 ;  /* 0x00000001ff077431 */ /* 0x000fe400000001ff */
[----:B0-----:R-:W-:-:S05]  /*00e0*/  IMAD.WIDE.U32 R4, R3, 0x4, R4 ;  /* 0x0000000403047825 */ /* 0x001fca00078e0004 */
[----:B------:R-:W-:Y:S01]  /*00f0*/  REDG.E.ADD.STRONG.GPU desc[UR4][R4.64], R7 ;  /* 0x000000070400798e */ /* 0x000fe2000c12e104 */
[----:B------:R-:W-:Y:S05]  /*0100*/  EXIT ;  /* 0x000000000000794d */ /* 0x000fea0003800000 */
.L_x_13:
        /* <DEDUP_REMOVED lines=15> */
.L_x_17:


//--------------------- .nv.shared.reserved.0     --------------------------
	.section	.nv.shared.reserved.0,"aw",@nobits
	.weak		__nv_reservedSMEM_offset_0_alias
	.size		__nv_reservedSMEM_offset_0_alias, 0, 64
	.other		__nv_reservedSMEM_offset_0_alias,@"STO_CUDA_RESERVED_SHARED STV_DEFAULT"
__nv_reservedSMEM_offset_0_alias:
	.zero		0
	.zero		64


//--------------------- .nv.shared._Z13gpuHistogram2PjjS_j --------------------------
	.section	.nv.shared._Z13gpuHistogram2PjjS_j,"aw",@nobits
	.sectionflags	@""
	.align	4
.nv.shared._Z13gpuHistogram2PjjS_j:
	.zero		17408


//--------------------- .nv.constant0._Z11gpuSaturatePjjjj --------------------------
	.section	.nv.constant0._Z11gpuSaturatePjjjj,"a",@progbits
	.sectionflags	@""
	.align	4
.nv.constant0._Z11gpuSaturatePjjjj:
	.zero		916


//--------------------- .nv.constant0._Z13gpuHistogram2PjjS_j --------------------------
	.section	.nv.constant0._Z13gpuHistogram2PjjS_j,"a",@progbits
	.sectionflags	@""
	.align	4
.nv.constant0._Z13gpuHistogram2PjjS_j:
	.zero		924


//--------------------- .nv.constant0._Z12gpuHistogramPjjS_j --------------------------
	.section	.nv.constant0._Z12gpuHistogramPjjS_j,"a",@progbits
	.sectionflags	@""
	.align	4
.nv.constant0._Z12gpuHistogramPjjS_j:
	.zero		924


//--------------------- SYMBOLS --------------------------

	.type		.nv.reservedSmem.offset0,@object
	.size		.nv.reservedSmem.offset0,0x4
	.type		.nv.reservedSmem.cap,@object
	.size		.nv.reservedSmem.cap,0x4
